//
// Generated by NVIDIA NVVM Compiler
//
// Compiler Build ID: CL-36424714
// Cuda compilation tools, release 13.0, V13.0.88
// Based on NVVM 20.0.0
//

.version 9.0
.target sm_100
.address_size 64

	// .globl	_Z4prodPiS_S_

.visible .entry _Z4prodPiS_S_(
	.param .u64 .ptr .align 1 _Z4prodPiS_S__param_0,
	.param .u64 .ptr .align 1 _Z4prodPiS_S__param_1,
	.param .u64 .ptr .align 1 _Z4prodPiS_S__param_2
)
{
	.reg .b32 	%r<25>;
	.reg .b64 	%rd<13>;

	ld.param.u64 	%rd1, [_Z4prodPiS_S__param_0];
	ld.param.u64 	%rd2, [_Z4prodPiS_S__param_1];
	ld.param.u64 	%rd3, [_Z4prodPiS_S__param_2];
	cvta.to.global.u64 	%rd4, %rd3;
	cvta.to.global.u64 	%rd5, %rd2;
	cvta.to.global.u64 	%rd6, %rd1;
	mov.u32 	%r1, %ctaid.y;
	mov.u32 	%r2, %ntid.y;
	mov.u32 	%r3, %tid.y;
	mad.lo.s32 	%r4, %r1, %r2, %r3;
	shl.b32 	%r5, %r4, 1;
	mov.u32 	%r6, %ctaid.x;
	mov.u32 	%r7, %ntid.x;
	mov.u32 	%r8, %tid.x;
	mad.lo.s32 	%r9, %r6, %r7, %r8;
	shl.b32 	%r10, %r9, 1;
	shl.b32 	%r11, %r4, 5;
	add.s32 	%r12, %r11, %r10;
	mul.wide.s32 	%rd7, %r12, 4;
	add.s64 	%rd8, %rd6, %rd7;
	ld.global.u32 	%r13, [%rd8];
	mul.wide.s32 	%rd9, %r10, 4;
	add.s64 	%rd10, %rd5, %rd9;
	ld.global.u32 	%r14, [%rd10];
	mul.lo.s32 	%r15, %r14, %r13;
	ld.global.u32 	%r16, [%rd8+4];
	ld.global.u32 	%r17, [%rd10+4];
	mad.lo.s32 	%r18, %r17, %r16, %r15;
	ld.global.u32 	%r19, [%rd8+64];
	mul.lo.s32 	%r20, %r14, %r19;
	ld.global.u32 	%r21, [%rd8+68];
	mad.lo.s32 	%r22, %r17, %r21, %r20;
	mul.wide.u32 	%rd11, %r5, 4;
	add.s64 	%rd12, %rd4, %rd11;
	atom.global.add.u32 	%r23, [%rd12], %r18;
	atom.global.add.u32 	%r24, [%rd12+4], %r22;
	ret;

}


// ===== COMPILED SASS (sm_100) =====

	.target	sm_100

	.elftype	@"ET_EXEC"


//--------------------- .note.nv.tkinfo           --------------------------
	.section	.note.nv.tkinfo,"",@"SHT_NOTE"
	.sectionflags	@"SHF_NOTE_NV_TKINFO"
	.tkinfo
        /*0018*/ 	.word	0x00000002
        /*0030*/ 	.string	""
        /*0030*/ 	.string	"ptxas"
        /*0030*/ 	.string	"Cuda compilation tools, release 13.0, V13.0.88"
        /*0030*/ 	.string	"Build cuda_13.0.r13.0/compiler.36424714_0"
        /*0030*/ 	.string	"-arch sm_100 -m 64 "



//--------------------- .note.nv.cuinfo           --------------------------
	.section	.note.nv.cuinfo,"",@"SHT_NOTE"
	.sectionflags	@"SHF_NOTE_NV_CUINFO"
        /*0018*/ 	.short	0x0002
        /*001a*/ 	.short	0x0064
        /*001c*/ 	.short	0x0082
	.zero		2


//--------------------- .nv.info                  --------------------------
	.section	.nv.info,"",@"SHT_CUDA_INFO"
	.align	4


	//----- nvinfo : EIATTR_REGCOUNT
	.align		4
        /*0000*/ 	.byte	0x04, 0x2f
        /*0002*/ 	.short	(.L_1 - .L_0)
	.align		4
.L_0:
        /*0004*/ 	.word	index@(_Z4prodPiS_S_)
        /*0008*/ 	.word	0x00000011


	//----- nvinfo : EIATTR_FRAME_SIZE
	.align		4
.L_1:
        /*000c*/ 	.byte	0x04, 0x11
        /*000e*/ 	.short	(.L_3 - .L_2)
	.align		4
.L_2:
        /*0010*/ 	.word	index@(_Z4prodPiS_S_)
        /*0014*/ 	.word	0x00000000


	//----- nvinfo : EIATTR_MIN_STACK_SIZE
	.align		4
.L_3:
        /*0018*/ 	.byte	0x04, 0x12
        /*001a*/ 	.short	(.L_5 - .L_4)
	.align		4
.L_4:
        /*001c*/ 	.word	index@(_Z4prodPiS_S_)
        /*0020*/ 	.word	0x00000000
.L_5:


//--------------------- .nv.compat                --------------------------
	.section	.nv.compat,"",@"SHT_CUDA_COMPAT_INFO"
	.align	4
        /*0000*/ 	.byte	0x02, 0x09, 0x00, 0x00, 0x02, 0x02, 0x01, 0x00, 0x02, 0x05, 0x05, 0x00, 0x03, 0x07, 0x01, 0x01
        /*0010*/ 	.byte	0x02, 0x03, 0x00, 0x00, 0x02, 0x06, 0x01, 0x00, 0x04, 0x0b, 0x08, 0x00, 0x09, 0x00, 0x00, 0x00
        /*0020*/ 	.byte	0x00, 0x00, 0x00, 0x00


//--------------------- .nv.info._Z4prodPiS_S_    --------------------------
	.section	.nv.info._Z4prodPiS_S_,"",@"SHT_CUDA_INFO"
	.sectionflags	@""
	.align	4


	//----- nvinfo : EIATTR_CUDA_API_VERSION
	.align		4
        /*0000*/ 	.byte	0x04, 0x37
        /*0002*/ 	.short	(.L_7 - .L_6)
.L_6:
        /*0004*/ 	.word	0x00000082


	//----- nvinfo : EIATTR_KPARAM_INFO
	.align		4
.L_7:
        /*0008*/ 	.byte	0x04, 0x17
        /*000a*/ 	.short	(.L_9 - .L_8)
.L_8:
        /*000c*/ 	.word	0x00000000
        /*0010*/ 	.short	0x0002
        /*0012*/ 	.short	0x0010
        /*0014*/ 	.byte	0x00, 0xf5, 0x21, 0x00


	//----- nvinfo : EIATTR_KPARAM_INFO
	.align		4
.L_9:
        /*0018*/ 	.byte	0x04, 0x17
        /*001a*/ 	.short	(.L_11 - .L_10)
.L_10:
        /*001c*/ 	.word	0x00000000
        /*0020*/ 	.short	0x0001
        /*0022*/ 	.short	0x0008
        /*0024*/ 	.byte	0x00, 0xf5, 0x21, 0x00


	//----- nvinfo : EIATTR_KPARAM_INFO
	.align		4
.L_11:
        /*0028*/ 	.byte	0x04, 0x17
        /*002a*/ 	.short	(.L_13 - .L_12)
.L_12:
        /*002c*/ 	.word	0x00000000
        /*0030*/ 	.short	0x0000
        /*0032*/ 	.short	0x0000
        /*0034*/ 	.byte	0x00, 0xf5, 0x21, 0x00


	//----- nvinfo : EIATTR_SPARSE_MMA_MASK
	.align		4
.L_13:
        /*0038*/ 	.byte	0x03, 0x50
        /*003a*/ 	.short	0x0000


	//----- nvinfo : EIATTR_MAXREG_COUNT
	.align		4
        /*003c*/ 	.byte	0x03, 0x1b
        /*003e*/ 	.short	0x00ff


	//----- nvinfo : EIATTR_MERCURY_ISA_VERSION
	.align		4
        /*0040*/ 	.byte	0x03, 0x5f
        /*0042*/ 	.short	0x0101


	//----- nvinfo : EIATTR_VRC_CTA_INIT_COUNT
	.align		4
        /*0044*/ 	.byte	0x02, 0x4a
	.zero		1
	.zero		1


	//----- nvinfo : EIATTR_EXIT_INSTR_OFFSETS
	.align		4
        /*0048*/ 	.byte	0x04, 0x1c
        /*004a*/ 	.short	(.L_15 - .L_14)


	//   ....[0]....
.L_14:
        /*004c*/ 	.word	0x000001f0


	//----- nvinfo : EIATTR_CBANK_PARAM_SIZE
	.align		4
.L_15:
        /*0050*/ 	.byte	0x03, 0x19
        /*0052*/ 	.short	0x0018


	//----- nvinfo : EIATTR_PARAM_CBANK
	.align		4
        /*0054*/ 	.byte	0x04, 0x0a
        /*0056*/ 	.short	(.L_17 - .L_16)
	.align		4
.L_16:
        /*0058*/ 	.word	index@(.nv.constant0._Z4prodPiS_S_)
        /*005c*/ 	.short	0x0380
        /*005e*/ 	.short	0x0018


	//----- nvinfo : EIATTR_SW_WAR
	.align		4
.L_17:
        /*0060*/ 	.byte	0x04, 0x36
        /*0062*/ 	.short	(.L_19 - .L_18)
.L_18:
        /*0064*/ 	.word	0x00000008
.L_19:


//--------------------- .nv.callgraph             --------------------------
	.section	.nv.callgraph,"",@"SHT_CUDA_CALLGRAPH"
	.align	4
	.sectionentsize	8
	.align		4
        /*0000*/ 	.word	0x00000000
	.align		4
        /*0004*/ 	.word	0xffffffff
	.align		4
        /*0008*/ 	.word	0x00000000
	.align		4
        /*000c*/ 	.word	0xfffffffe
	.align		4
        /*0010*/ 	.word	0x00000000
	.align		4
        /*0014*/ 	.word	0xfffffffd
	.align		4
        /*0018*/ 	.word	0x00000000
	.align		4
        /*001c*/ 	.word	0xfffffffc


//--------------------- .text._Z4prodPiS_S_       --------------------------
	.section	.text._Z4prodPiS_S_,"ax",@progbits
	.align	128
        .global         _Z4prodPiS_S_
        .type           _Z4prodPiS_S_,@function
        .size           _Z4prodPiS_S_,(.L_x_1 - _Z4prodPiS_S_)
        .other          _Z4prodPiS_S_,@"STO_CUDA_ENTRY STV_DEFAULT"
_Z4prodPiS_S_:
.text._Z4prodPiS_S_:
[----:B------:R-:W-:Y:S01]  /*0000*/  LDC R1, c[0x0][0x37c] ;  /* 0x0000df00ff017b82 */ /* 0x000fe20000000800 */
[----:B------:R-:W0:Y:S07]  /*0010*/  S2R R9, SR_TID.X ;  /* 0x0000000000097919 */ /* 0x000e2e0000002100 */
[----:B------:R-:W1:Y:S01]  /*0020*/  LDC R0, c[0x0][0x364] ;  /* 0x0000d900ff007b82 */ /* 0x000e620000000800 */
[----:B------:R-:W1:Y:S07]  /*0030*/  S2R R7, SR_TID.Y ;  /* 0x0000000000077919 */ /* 0x000e6e0000002200 */
[----:B------:R-:W0:Y:S08]  /*0040*/  S2UR UR4, SR_CTAID.X ;  /* 0x00000000000479c3 */ /* 0x000e300000002500 */
[----:B------:R-:W0:Y:S08]  /*0050*/  LDC R6, c[0x0][0x360] ;  /* 0x0000d800ff067b82 */ /* 0x000e300000000800 */
[----:B------:R-:W1:Y:S08]  /*0060*/  S2UR UR6, SR_CTAID.Y ;  /* 0x00000000000679c3 */ /* 0x000e700000002600 */
[----:B------:R-:W2:Y:S08]  /*0070*/  LDC.64 R4, c[0x0][0x388] ;  /* 0x0000e200ff047b82 */ /* 0x000eb00000000a00 */
[----:B------:R-:W3:Y:S01]  /*0080*/  LDC.64 R2, c[0x0][0x380] ;  /* 0x0000e000ff027b82 */ /* 0x000ee20000000a00 */
[----:B0-----:R-:W-:Y:S01]  /*0090*/  IMAD R6, R6, UR4, R9 ;  /* 0x0000000406067c24 */ /* 0x001fe2000f8e0209 */
[----:B------:R-:W0:Y:S01]  /*00a0*/  LDCU.64 UR4, c[0x0][0x358] ;  /* 0x00006b00ff0477ac */ /* 0x000e220008000a00 */
[----:B-1----:R-:W-:-:S03]  /*00b0*/  IMAD R0, R0, UR6, R7 ;  /* 0x0000000600007c24 */ /* 0x002fc6000f8e0207 */
[----:B------:R-:W-:-:S04]  /*00c0*/  SHF.L.U32 R7, R6, 0x1, RZ ;  /* 0x0000000106077819 */ /* 0x000fc800000006ff */
[----:B------:R-:W-:Y:S01]  /*00d0*/  LEA R9, R0, R7, 0x5 ;  /* 0x0000000700097211 */ /* 0x000fe200078e28ff */
[----:B--2---:R-:W-:Y:S02]  /*00e0*/  IMAD.WIDE R4, R7, 0x4, R4 ;  /* 0x0000000407047825 */ /* 0x004fe400078e0204 */
[----:B------:R-:W1:Y:S03]  /*00f0*/  LDC.64 R6, c[0x0][0x390] ;  /* 0x0000e400ff067b82 */ /* 0x000e660000000a00 */
[----:B0-----:R-:W2:Y:S01]  /*0100*/  LDG.E R11, desc[UR4][R4.64] ;  /* 0x00000004040b7981 */ /* 0x001ea2000c1e1900 */
[----:B---3--:R-:W-:-:S03]  /*0110*/  IMAD.WIDE R2, R9, 0x4, R2 ;  /* 0x0000000409027825 */ /* 0x008fc600078e0202 */
[----:B------:R-:W3:Y:S04]  /*0120*/  LDG.E R10, desc[UR4][R4.64+0x4] ;  /* 0x00000404040a7981 */ /* 0x000ee8000c1e1900 */
[----:B------:R-:W2:Y:S04]  /*0130*/  LDG.E R8, desc[UR4][R2.64] ;  /* 0x0000000402087981 */ /* 0x000ea8000c1e1900 */
[----:B------:R-:W4:Y:S04]  /*0140*/  LDG.E R12, desc[UR4][R2.64+0x40] ;  /* 0x00004004020c7981 */ /* 0x000f28000c1e1900 */
[----:B------:R-:W3:Y:S04]  /*0150*/  LDG.E R13, desc[UR4][R2.64+0x4] ;  /* 0x00000404020d7981 */ /* 0x000ee8000c1e1900 */
[----:B------:R-:W5:Y:S01]  /*0160*/  LDG.E R14, desc[UR4][R2.64+0x44] ;  /* 0x00004404020e7981 */ /* 0x000f62000c1e1900 */
[----:B------:R-:W-:-:S05]  /*0170*/  SHF.L.U32 R9, R0, 0x1, RZ ;  /* 0x0000000100097819 */ /* 0x000fca00000006ff */
[----:B-1----:R-:W-:-:S04]  /*0180*/  IMAD.WIDE.U32 R6, R9, 0x4, R6 ;  /* 0x0000000409067825 */ /* 0x002fc800078e0006 */
[----:B--2---:R-:W-:Y:S02]  /*0190*/  IMAD R8, R8, R11, RZ ;  /* 0x0000000b08087224 */ /* 0x004fe400078e02ff */
[----:B----4-:R-:W-:Y:S02]  /*01a0*/  IMAD R11, R11, R12, RZ ;  /* 0x0000000c0b0b7224 */ /* 0x010fe400078e02ff */
[----:B---3--:R-:W-:Y:S02]  /*01b0*/  IMAD R13, R13, R10, R8 ;  /* 0x0000000a0d0d7224 */ /* 0x008fe400078e0208 */
[----:B-----5:R-:W-:-:S03]  /*01c0*/  IMAD R11, R10, R14, R11 ;  /* 0x0000000e0a0b7224 */ /* 0x020fc600078e020b */
[----:B------:R-:W-:Y:S04]  /*01d0*/  REDG.E.ADD.STRONG.GPU desc[UR4][R6.64], R13 ;  /* 0x0000000d0600798e */ /* 0x000fe8000c12e104 */
[----:B------:R-:W-:Y:S01]  /*01e0*/  REDG.E.ADD.STRONG.GPU desc[UR4][R6.64+0x4], R11 ;  /* 0x0000040b0600798e */ /* 0x000fe2000c12e104 */
[----:B------:R-:W-:Y:S05]  /*01f0*/  EXIT ;  /* 0x000000000000794d */ /* 0x000fea0003800000 */
.L_x_0:
[----:B------:R-:W-:-:S00]  /*0200*/  BRA `(.L_x_0) ;  /* 0xfffffffc00fc7947 */ /* 0x000fc0000383ffff */
[----:B------:R-:W-:-:S00]  /*0210*/  NOP ;  /* 0x0000000000007918 */ /* 0x000fc00000000000 */
        /* <DEDUP_REMOVED lines=14> */
.L_x_1:


//--------------------- .nv.shared.reserved.0     --------------------------
	.section	.nv.shared.reserved.0,"aw",@nobits
	.weak		__nv_reservedSMEM_offset_0_alias
	.size		__nv_reservedSMEM_offset_0_alias, 0, 64
	.other		__nv_reservedSMEM_offset_0_alias,@"STO_CUDA_RESERVED_SHARED STV_DEFAULT"
__nv_reservedSMEM_offset_0_alias:
	.zero		0
	.zero		64


//--------------------- .nv.constant0._Z4prodPiS_S_ --------------------------
	.section	.nv.constant0._Z4prodPiS_S_,"a",@progbits
	.sectionflags	@""
	.align	4
.nv.constant0._Z4prodPiS_S_:
	.zero		920


//--------------------- SYMBOLS --------------------------

	.type		.nv.reservedSmem.offset0,@object
	.size		.nv.reservedSmem.offset0,0x4
